	.headerflags	@"EF_CUDA_TEXMODE_UNIFIED EF_CUDA_64BIT_ADDRESS EF_CUDA_ACCELERATORS EF_CUDA_SM90 EF_CUDA_VIRTUAL_SM(EF_CUDA_SM90)"
	.elftype	@"ET_EXEC"


//--------------------- .nv.info                  --------------------------
	.section	.nv.info,"",@"SHT_CUDA_INFO"
	.align	4


	//----- nvinfo : EIATTR_REGCOUNT
	.align		4
        /*0000*/ 	.byte	0x04, 0x2f
        /*0002*/ 	.short	(.L_3 - .L_2)
	.align		4
.L_2:
        /*0004*/ 	.word	index@(triton_poi_fused__native_batch_norm_legit_no_training_add_convolution_relu_threshold_backward_1)
        /*0008*/ 	.word	0x00000020


	//----- nvinfo : EIATTR_MIN_STACK_SIZE
	.align		4
.L_3:
        /*000c*/ 	.byte	0x04, 0x12
        /*000e*/ 	.short	(.L_5 - .L_4)
	.align		4
.L_4:
        /*0010*/ 	.word	index@(triton_poi_fused__native_batch_norm_legit_no_training_add_convolution_relu_threshold_backward_1)
        /*0014*/ 	.word	0x00000000


	//----- nvinfo : EIATTR_FRAME_SIZE
	.align		4
.L_5:
        /*0018*/ 	.byte	0x04, 0x11
        /*001a*/ 	.short	(.L_7 - .L_6)
	.align		4
.L_6:
        /*001c*/ 	.word	index@(triton_poi_fused__native_batch_norm_legit_no_training_add_convolution_relu_threshold_backward_1)
        /*0020*/ 	.word	0x00000000


	//----- nvinfo : EIATTR_MIN_STACK_SIZE
	.align		4
.L_7:
        /*0024*/ 	.byte	0x04, 0x12
        /*0026*/ 	.short	(.L_9 - .L_8)
	.align		4
.L_8:
        /*0028*/ 	.word	index@(triton_poi_fused__native_batch_norm_legit_no_training_add_convolution_relu_threshold_backward_1)
        /*002c*/ 	.word	0x00000000
.L_9:


//--------------------- .nv.info.triton_poi_fused__native_batch_norm_legit_no_training_add_convolution_relu_threshold_backward_1 --------------------------
	.section	.nv.info.triton_poi_fused__native_batch_norm_legit_no_training_add_convolution_relu_threshold_backward_1,"",@"SHT_CUDA_INFO"
	.sectionflags	@""
	.align	4


	//----- nvinfo : EIATTR_CUDA_API_VERSION
	.align		4
        /*0000*/ 	.byte	0x04, 0x37
        /*0002*/ 	.short	(.L_11 - .L_10)
.L_10:
        /*0004*/ 	.word	0x0000007c


	//----- nvinfo : EIATTR_KPARAM_INFO
	.align		4
.L_11:
        /*0008*/ 	.byte	0x04, 0x17
        /*000a*/ 	.short	(.L_13 - .L_12)
.L_12:
        /*000c*/ 	.word	0x00000000
        /*0010*/ 	.short	0x000d
        /*0012*/ 	.short	0x0068
        /*0014*/ 	.byte	0x00, 0xf0, 0x11, 0x00


	//----- nvinfo : EIATTR_KPARAM_INFO
	.align		4
.L_13:
        /*0018*/ 	.byte	0x04, 0x17
        /*001a*/ 	.short	(.L_15 - .L_14)
.L_14:
        /*001c*/ 	.word	0x00000000
        /*0020*/ 	.short	0x000c
        /*0022*/ 	.short	0x0060
        /*0024*/ 	.byte	0x00, 0xf4, 0x21, 0x00


	//----- nvinfo : EIATTR_KPARAM_INFO
	.align		4
.L_15:
        /*0028*/ 	.byte	0x04, 0x17
        /*002a*/ 	.short	(.L_17 - .L_16)
.L_16:
        /*002c*/ 	.word	0x00000000
        /*0030*/ 	.short	0x000b
        /*0032*/ 	.short	0x0058
        /*0034*/ 	.byte	0x00, 0xf4, 0x21, 0x00


	//----- nvinfo : EIATTR_KPARAM_INFO
	.align		4
.L_17:
        /*0038*/ 	.byte	0x04, 0x17
        /*003a*/ 	.short	(.L_19 - .L_18)
.L_18:
        /*003c*/ 	.word	0x00000000
        /*0040*/ 	.short	0x000a
        /*0042*/ 	.short	0x0050
        /*0044*/ 	.byte	0x00, 0xf4, 0x21, 0x00


	//----- nvinfo : EIATTR_KPARAM_INFO
	.align		4
.L_19:
        /*0048*/ 	.byte	0x04, 0x17
        /*004a*/ 	.short	(.L_21 - .L_20)
.L_20:
        /*004c*/ 	.word	0x00000000
        /*0050*/ 	.short	0x0009
        /*0052*/ 	.short	0x0048
        /*0054*/ 	.byte	0x00, 0xf4, 0x21, 0x00


	//----- nvinfo : EIATTR_KPARAM_INFO
	.align		4
.L_21:
        /*0058*/ 	.byte	0x04, 0x17
        /*005a*/ 	.short	(.L_23 - .L_22)
.L_22:
        /*005c*/ 	.word	0x00000000
        /*0060*/ 	.short	0x0008
        /*0062*/ 	.short	0x0040
        /*0064*/ 	.byte	0x00, 0xf4, 0x21, 0x00


	//----- nvinfo : EIATTR_KPARAM_INFO
	.align		4
.L_23:
        /*0068*/ 	.byte	0x04, 0x17
        /*006a*/ 	.short	(.L_25 - .L_24)
.L_24:
        /*006c*/ 	.word	0x00000000
        /*0070*/ 	.short	0x0007
        /*0072*/ 	.short	0x0038
        /*0074*/ 	.byte	0x00, 0xf4, 0x21, 0x00


	//----- nvinfo : EIATTR_KPARAM_INFO
	.align		4
.L_25:
        /*0078*/ 	.byte	0x04, 0x17
        /*007a*/ 	.short	(.L_27 - .L_26)
.L_26:
        /*007c*/ 	.word	0x00000000
        /*0080*/ 	.short	0x0006
        /*0082*/ 	.short	0x0030
        /*0084*/ 	.byte	0x00, 0xf4, 0x21, 0x00


	//----- nvinfo : EIATTR_KPARAM_INFO
	.align		4
.L_27:
        /*0088*/ 	.byte	0x04, 0x17
        /*008a*/ 	.short	(.L_29 - .L_28)
.L_28:
        /*008c*/ 	.word	0x00000000
        /*0090*/ 	.short	0x0005
        /*0092*/ 	.short	0x0028
        /*0094*/ 	.byte	0x00, 0xf4, 0x21, 0x00


	//----- nvinfo : EIATTR_KPARAM_INFO
	.align		4
.L_29:
        /*0098*/ 	.byte	0x04, 0x17
        /*009a*/ 	.short	(.L_31 - .L_30)
.L_30:
        /*009c*/ 	.word	0x00000000
        /*00a0*/ 	.short	0x0004
        /*00a2*/ 	.short	0x0020
        /*00a4*/ 	.byte	0x00, 0xf4, 0x21, 0x00


	//----- nvinfo : EIATTR_KPARAM_INFO
	.align		4
.L_31:
        /*00a8*/ 	.byte	0x04, 0x17
        /*00aa*/ 	.short	(.L_33 - .L_32)
.L_32:
        /*00ac*/ 	.word	0x00000000
        /*00b0*/ 	.short	0x0003
        /*00b2*/ 	.short	0x0018
        /*00b4*/ 	.byte	0x00, 0xf4, 0x21, 0x00


	//----- nvinfo : EIATTR_KPARAM_INFO
	.align		4
.L_33:
        /*00b8*/ 	.byte	0x04, 0x17
        /*00ba*/ 	.short	(.L_35 - .L_34)
.L_34:
        /*00bc*/ 	.word	0x00000000
        /*00c0*/ 	.short	0x0002
        /*00c2*/ 	.short	0x0010
        /*00c4*/ 	.byte	0x00, 0xf4, 0x21, 0x00


	//----- nvinfo : EIATTR_KPARAM_INFO
	.align		4
.L_35:
        /*00c8*/ 	.byte	0x04, 0x17
        /*00ca*/ 	.short	(.L_37 - .L_36)
.L_36:
        /*00cc*/ 	.word	0x00000000
        /*00d0*/ 	.short	0x0001
        /*00d2*/ 	.short	0x0008
        /*00d4*/ 	.byte	0x00, 0xf4, 0x21, 0x00


	//----- nvinfo : EIATTR_KPARAM_INFO
	.align		4
.L_37:
        /*00d8*/ 	.byte	0x04, 0x17
        /*00da*/ 	.short	(.L_39 - .L_38)
.L_38:
        /*00dc*/ 	.word	0x00000000
        /*00e0*/ 	.short	0x0000
        /*00e2*/ 	.short	0x0000
        /*00e4*/ 	.byte	0x00, 0xf4, 0x21, 0x00


	//----- nvinfo : EIATTR_SPARSE_MMA_MASK
	.align		4
.L_39:
        /*00e8*/ 	.byte	0x03, 0x50
        /*00ea*/ 	.short	0x0000


	//----- nvinfo : EIATTR_MAXREG_COUNT
	.align		4
        /*00ec*/ 	.byte	0x03, 0x1b
        /*00ee*/ 	.short	0x00ff


	//----- nvinfo : EIATTR_EXIT_INSTR_OFFSETS
	.align		4
        /*00f0*/ 	.byte	0x04, 0x1c
        /*00f2*/ 	.short	(.L_41 - .L_40)


	//   ....[0]....
.L_40:
        /*00f4*/ 	.word	0x000008f0


	//   ....[1]....
        /*00f8*/ 	.word	0x00000910


	//----- nvinfo : EIATTR_REQNTID
	.align		4
.L_41:
        /*00fc*/ 	.byte	0x04, 0x10
        /*00fe*/ 	.short	(.L_43 - .L_42)
.L_42:
        /*0100*/ 	.word	0x00000080
        /*0104*/ 	.word	0x00000001
        /*0108*/ 	.word	0x00000001


	//----- nvinfo : EIATTR_CBANK_PARAM_SIZE
	.align		4
.L_43:
        /*010c*/ 	.byte	0x03, 0x19
        /*010e*/ 	.short	0x006c


	//----- nvinfo : EIATTR_PARAM_CBANK
	.align		4
        /*0110*/ 	.byte	0x04, 0x0a
        /*0112*/ 	.short	(.L_45 - .L_44)
	.align		4
.L_44:
        /*0114*/ 	.word	index@(.nv.constant0.triton_poi_fused__native_batch_norm_legit_no_training_add_convolution_relu_threshold_backward_1)
        /*0118*/ 	.short	0x0210
        /*011a*/ 	.short	0x006c


	//----- nvinfo : EIATTR_SW_WAR
	.align		4
.L_45:
        /*011c*/ 	.byte	0x04, 0x36
        /*011e*/ 	.short	(.L_47 - .L_46)
.L_46:
        /*0120*/ 	.word	0x00000008
.L_47:


//--------------------- .nv.callgraph             --------------------------
	.section	.nv.callgraph,"",@"SHT_CUDA_CALLGRAPH"
	.align	4
	.sectionentsize	8
	.align		4
        /*0000*/ 	.word	0x00000000
	.align		4
        /*0004*/ 	.word	0xffffffff
	.align		4
        /*0008*/ 	.word	0x00000000
	.align		4
        /*000c*/ 	.word	0xfffffffe
	.align		4
        /*0010*/ 	.word	0x00000000
	.align		4
        /*0014*/ 	.word	0xfffffffd
	.align		4
        /*0018*/ 	.word	0x00000000
	.align		4
        /*001c*/ 	.word	0xfffffffc


//--------------------- .nv.constant4             --------------------------
	.section	.nv.constant4,"a",@progbits
	.align	8
	.align		8
.nv.constant4:
        /*0000*/ 	.dword	_$_str
	.align		8
        /*0008*/ 	.dword	_$_str_$_2


//--------------------- .text.triton_poi_fused__native_batch_norm_legit_no_training_add_convolution_relu_threshold_backward_1 --------------------------
	.section	.text.triton_poi_fused__native_batch_norm_legit_no_training_add_convolution_relu_threshold_backward_1,"ax",@progbits
	.align	128
        .global         triton_poi_fused__native_batch_norm_legit_no_training_add_convolution_relu_threshold_backward_1
        .type           triton_poi_fused__native_batch_norm_legit_no_training_add_convolution_relu_threshold_backward_1,@function
        .size           triton_poi_fused__native_batch_norm_legit_no_training_add_convolution_relu_threshold_backward_1,(.L_x_1 - triton_poi_fused__native_batch_norm_legit_no_training_add_convolution_relu_threshold_backward_1)
        .other          triton_poi_fused__native_batch_norm_legit_no_training_add_convolution_relu_threshold_backward_1,@"STO_CUDA_ENTRY STV_DEFAULT"
triton_poi_fused__native_batch_norm_legit_no_training_add_convolution_relu_threshold_backward_1:
.text.triton_poi_fused__native_batch_norm_legit_no_training_add_convolution_relu_threshold_backward_1:
[----:B------:R-:W0:Y:S01]  /*0000*/  LDC R1, c[0x0][0x28] ;  /* 0x00000a00ff017b82 */ /* 0x000e220000000800 */
[----:B------:R-:W1:Y:S07]  /*0010*/  S2R R0, SR_TID.X ;  /* 0x0000000000007919 */ /* 0x000e6e0000002100 */
[----:B------:R-:W2:Y:S01]  /*0020*/  LDC.64 R10, c[0x0][0x258] ;  /* 0x00009600ff0a7b82 */ /* 0x000ea20000000a00 */
[----:B------:R-:W-:Y:S01]  /*0030*/  HFMA2.MMA R12, -RZ, RZ, 0, 0 ;  /* 0x00000000ff0c7435 */ /* 0x000fe200000001ff */
[----:B------:R-:W-:Y:S01]  /*0040*/  ULDC.64 UR4, c[0x0][0x208] ;  /* 0x0000820000047ab9 */ /* 0x000fe20000000a00 */
[----:B------:R-:W3:Y:S01]  /*0050*/  S2R R5, SR_CTAID.X ;  /* 0x0000000000057919 */ /* 0x000ee20000002500 */
[----:B------:R-:W-:-:S04]  /*0060*/  CS2R R8, SRZ ;  /* 0x0000000000087805 */ /* 0x000fc8000001ff00 */
[----:B------:R-:W4:Y:S08]  /*0070*/  LDC.64 R22, c[0x0][0x228] ;  /* 0x00008a00ff167b82 */ /* 0x000f300000000a00 */
[----:B------:R-:W5:Y:S01]  /*0080*/  LDC.64 R28, c[0x0][0x240] ;  /* 0x00009000ff1c7b82 */ /* 0x000f620000000a00 */
[----:B------:R-:W-:-:S07]  /*0090*/  CS2R R6, SRZ ;  /* 0x0000000000067805 */ /* 0x000fce000001ff00 */
[----:B------:R-:W2:Y:S08]  /*00a0*/  LDC.64 R26, c[0x0][0x238] ;  /* 0x00008e00ff1a7b82 */ /* 0x000eb00000000a00 */
[----:B------:R-:W2:Y:S01]  /*00b0*/  LDC.64 R24, c[0x0][0x220] ;  /* 0x00008800ff187b82 */ /* 0x000ea20000000a00 */
[----:B-1----:R-:W-:Y:S02]  /*00c0*/  SHF.L.U32 R0, R0, 0x1, RZ ;  /* 0x0000000100007819 */ /* 0x002fe400000006ff */
[----:B------:R-:W-:-:S02]  /*00d0*/  CS2R R18, SRZ ;  /* 0x0000000000127805 */ /* 0x000fc4000001ff00 */
[----:B---3--:R-:W-:Y:S02]  /*00e0*/  SHF.R.S32.HI R3, RZ, 0x17, R5 ;  /* 0x00000017ff037819 */ /* 0x008fe40000011405 */
[----:B------:R-:W-:Y:S02]  /*00f0*/  CS2R R20, SRZ ;  /* 0x0000000000147805 */ /* 0x000fe4000001ff00 */
[----:B------:R-:W-:Y:S01]  /*0100*/  LOP3.LUT R0, R0, 0xfe, RZ, 0xc0, !PT ;  /* 0x000000fe00007812 */ /* 0x000fe200078ec0ff */
[----:B------:R-:W-:Y:S01]  /*0110*/  ULDC.64 UR6, c[0x0][0x270] ;  /* 0x00009c0000067ab9 */ /* 0x000fe20000000a00 */
[----:B------:R-:W-:Y:S01]  /*0120*/  SGXT R3, R3, 0x1 ;  /* 0x000000010303781a */ /* 0x000fe20000000200 */
[----:B------:R-:W1:Y:S01]  /*0130*/  LDC.64 R16, c[0x0][0x250] ;  /* 0x00009400ff107b82 */ /* 0x000e620000000a00 */
[----:B------:R-:W-:-:S04]  /*0140*/  LEA R2, R5, R0, 0x8 ;  /* 0x0000000005027211 */ /* 0x000fc800078e40ff */
[----:B------:R-:W-:Y:S02]  /*0150*/  LEA.HI R3, R3, R2, RZ, 0x4 ;  /* 0x0000000203037211 */ /* 0x000fe400078f20ff */
[----:B------:R-:W-:Y:S01]  /*0160*/  ISETP.GE.AND P0, PT, R2, 0x200, PT ;  /* 0x000002000200780c */ /* 0x000fe20003f06270 */
[----:B------:R-:W3:Y:S01]  /*0170*/  LDC.64 R4, c[0x0][0x230] ;  /* 0x00008c00ff047b82 */ /* 0x000ee20000000a00 */
[----:B------:R-:W-:-:S04]  /*0180*/  SHF.R.S32.HI R3, RZ, 0x4, R3 ;  /* 0x00000004ff037819 */ /* 0x000fc80000011403 */
[----:B------:R-:W-:-:S04]  /*0190*/  LEA.HI R0, R3, R3, RZ, 0x3 ;  /* 0x0000000303007211 */ /* 0x000fc800078f18ff */
[----:B------:R-:W-:-:S04]  /*01a0*/  LOP3.LUT R0, R0, 0xfffffff8, RZ, 0xc0, !PT ;  /* 0xfffffff800007812 */ /* 0x000fc800078ec0ff */
[----:B------:R-:W-:-:S05]  /*01b0*/  IADD3 R15, R3, -R0, RZ ;  /* 0x80000000030f7210 */ /* 0x000fca0007ffe0ff */
[----:B---3--:R-:W-:-:S05]  /*01c0*/  IMAD.WIDE R4, R15, 0x4, R4 ;  /* 0x000000040f047825 */ /* 0x008fca00078e0204 */
[----:B------:R-:W3:Y:S01]  /*01d0*/  @!P0 LDG.E.EL R12, desc[UR4][R4.64] ;  /* 0x00000004040c8981 */ /* 0x000ee2000c2e1900 */
[----:B--2---:R-:W-:-:S03]  /*01e0*/  IMAD.WIDE R10, R15, 0x4, R10 ;  /* 0x000000040f0a7825 */ /* 0x004fc600078e020a */
[----:B------:R2:W3:Y:S04]  /*01f0*/  @!P0 LDG.E.EL R9, desc[UR4][R4.64] ;  /* 0x0000000404098981 */ /* 0x0004e8000c2e1900 */
[----:B------:R-:W3:Y:S01]  /*0200*/  @!P0 LDG.E.EL R8, desc[UR4][R10.64] ;  /* 0x000000040a088981 */ /* 0x000ee2000c2e1900 */
[----:B------:R-:W-:Y:S01]  /*0210*/  MOV R0, RZ ;  /* 0x000000ff00007202 */ /* 0x000fe20000000f00 */
[----:B----4-:R-:W-:Y:S01]  /*0220*/  IMAD.WIDE R22, R15, 0x4, R22 ;  /* 0x000000040f167825 */ /* 0x010fe200078e0216 */
[----:B------:R-:W-:-:S03]  /*0230*/  HFMA2.MMA R3, -RZ, RZ, 0, 0 ;  /* 0x00000000ff037435 */ /* 0x000fc600000001ff */
[C---:B-----5:R-:W-:Y:S01]  /*0240*/  IMAD.WIDE R28, R15.reuse, 0x4, R28 ;  /* 0x000000040f1c7825 */ /* 0x060fe200078e021c */
[----:B------:R-:W4:Y:S03]  /*0250*/  @!P0 LDG.E.EL R7, desc[UR4][R22.64] ;  /* 0x0000000416078981 */ /* 0x000f26000c2e1900 */
[C---:B0-----:R-:W-:Y:S01]  /*0260*/  IMAD.WIDE R26, R15.reuse, 0x4, R26 ;  /* 0x000000040f1a7825 */ /* 0x041fe200078e021a */
[----:B------:R0:W5:Y:S01]  /*0270*/  @!P0 LDG.E.EL R0, desc[UR4][R22.64] ;  /* 0x0000000416008981 */ /* 0x000162000c2e1900 */
[----:B--2---:R-:W-:Y:S02]  /*0280*/  CS2R R4, SRZ ;  /* 0x0000000000047805 */ /* 0x004fe4000001ff00 */
[----:B------:R-:W-:Y:S01]  /*0290*/  IMAD.WIDE R24, R15, 0x4, R24 ;  /* 0x000000040f187825 */ /* 0x000fe200078e0218 */
[----:B------:R-:W2:Y:S04]  /*02a0*/  @!P0 LDG.E.EL R3, desc[UR4][R28.64] ;  /* 0x000000041c038981 */ /* 0x000ea8000c2e1900 */
[----:B------:R-:W2:Y:S04]  /*02b0*/  @!P0 LDG.E.EL R4, desc[UR4][R28.64] ;  /* 0x000000041c048981 */ /* 0x000ea8000c2e1900 */
[----:B------:R-:W2:Y:S04]  /*02c0*/  @!P0 LDG.E.EL R6, desc[UR4][R26.64] ;  /* 0x000000041a068981 */ /* 0x000ea8000c2e1900 */
[----:B------:R-:W2:Y:S04]  /*02d0*/  @!P0 LDG.E.EL R5, desc[UR4][R26.64] ;  /* 0x000000041a058981 */ /* 0x000ea8000c2e1900 */
[----:B------:R-:W2:Y:S04]  /*02e0*/  @!P0 LDG.E.EL R19, desc[UR4][R24.64] ;  /* 0x0000000418138981 */ /* 0x000ea8000c2e1900 */
[----:B------:R1:W2:Y:S01]  /*02f0*/  @!P0 LDG.E.EL R20, desc[UR4][R24.64] ;  /* 0x0000000418148981 */ /* 0x0002a2000c2e1900 */
[----:B0-----:R-:W-:-:S06]  /*0300*/  MOV R22, RZ ;  /* 0x000000ff00167202 */ /* 0x001fcc0000000f00 */
[----:B------:R-:W2:Y:S01]  /*0310*/  @!P0 LDG.E.EL R22, desc[UR4][R10.64] ;  /* 0x000000040a168981 */ /* 0x000ea2000c2e1900 */
[----:B-1----:R-:W0:Y:S01]  /*0320*/  LDC.64 R24, c[0x0][0x260] ;  /* 0x00009800ff187b82 */ /* 0x002e220000000a00 */
[----:B------:R-:W-:Y:S01]  /*0330*/  IMAD.WIDE R16, R15, 0x4, R16 ;  /* 0x000000040f107825 */ /* 0x000fe200078e0210 */
[----:B------:R-:W-:-:S04]  /*0340*/  HFMA2.MMA R28, -RZ, RZ, 1.625, 0 ;  /* 0x3e800000ff1c7435 */ /* 0x000fc800000001ff */
[----:B------:R-:W2:Y:S04]  /*0350*/  @!P0 LDG.E.EL R21, desc[UR4][R16.64] ;  /* 0x0000000410158981 */ /* 0x000ea8000c2e1900 */
[----:B------:R1:W2:Y:S02]  /*0360*/  @!P0 LDG.E.EL R18, desc[UR4][R16.64] ;  /* 0x0000000410128981 */ /* 0x0002a4000c2e1900 */
[----:B-1----:R-:W1:Y:S01]  /*0370*/  LDC.64 R16, c[0x0][0x248] ;  /* 0x00009200ff107b82 */ /* 0x002e620000000a00 */
[----:B0-----:R-:W-:Y:S01]  /*0380*/  IMAD.WIDE R24, R15, 0x4, R24 ;  /* 0x000000040f187825 */ /* 0x001fe200078e0218 */
[----:B------:R-:W-:-:S03]  /*0390*/  CS2R R10, SRZ ;  /* 0x00000000000a7805 */ /* 0x000fc6000001ff00 */
[----:B-1----:R-:W-:-:S04]  /*03a0*/  IMAD.WIDE R16, R2, 0x4, R16 ;  /* 0x0000000402107825 */ /* 0x002fc800078e0210 */
[----:B---3--:R-:W-:Y:S02]  /*03b0*/  FADD R23, R12, 9.9999997473787516356e-06 ;  /* 0x3727c5ac0c177421 */ /* 0x008fe40000000000 */
[----:B------:R-:W0:Y:S04]  /*03c0*/  LDC.64 R12, c[0x0][0x268] ;  /* 0x00009a00ff0c7b82 */ /* 0x000e280000000a00 */
[----:B------:R-:W1:Y:S01]  /*03d0*/  MUFU.SQRT R23, R23 ;  /* 0x0000001700177308 */ /* 0x000e620000002000 */
[----:B------:R-:W-:Y:S01]  /*03e0*/  FADD R14, R9, 9.9999997473787516356e-06 ;  /* 0x3727c5ac090e7421 */ /* 0x000fe20000000000 */
[----:B------:R-:W-:-:S06]  /*03f0*/  FADD R29, R8, 9.9999997473787516356e-06 ;  /* 0x3727c5ac081d7421 */ /* 0x000fcc0000000000 */
[----:B------:R-:W3:Y:S08]  /*0400*/  MUFU.SQRT R27, R14 ;  /* 0x0000000e001b7308 */ /* 0x000ef00000002000 */
[----:B------:R-:W4:Y:S01]  /*0410*/  MUFU.SQRT R29, R29 ;  /* 0x0000001d001d7308 */ /* 0x000f220000002000 */
[C---:B-1----:R-:W-:Y:S02]  /*0420*/  FSETP.GT.AND P1, PT, R23.reuse, 8.50705917302346158658e+37, PT ;  /* 0x7e8000001700780b */ /* 0x042fe40003f24000 */
[----:B------:R-:W-:-:S02]  /*0430*/  FSETP.GEU.AND P4, PT, R23, 1.175494350822287508e-38, PT ;  /* 0x008000001700780b */ /* 0x000fc40003f8e000 */
[C---:B---3--:R-:W-:Y:S02]  /*0440*/  FSETP.GT.AND P2, PT, R27.reuse, 8.50705917302346158658e+37, PT ;  /* 0x7e8000001b00780b */ /* 0x048fe40003f44000 */
[----:B------:R-:W-:Y:S02]  /*0450*/  FSETP.GEU.AND P5, PT, R27, 1.175494350822287508e-38, PT ;  /* 0x008000001b00780b */ /* 0x000fe40003fae000 */
[----:B----4-:R-:W-:-:S05]  /*0460*/  FSETP.GT.AND P3, PT, R29, 8.50705917302346158658e+37, PT ;  /* 0x7e8000001d00780b */ /* 0x010fca0003f64000 */
[----:B------:R-:W-:Y:S01]  /*0470*/  @P1 FMUL R23, R23, 0.25 ;  /* 0x3e80000017171820 */ /* 0x000fe20000400000 */
[----:B------:R-:W-:Y:S02]  /*0480*/  FSETP.GEU.AND P6, PT, R29, 1.175494350822287508e-38, PT ;  /* 0x008000001d00780b */ /* 0x000fe40003fce000 */
[----:B------:R-:W-:Y:S01]  /*0490*/  CS2R R8, SRZ ;  /* 0x0000000000087805 */ /* 0x000fe2000001ff00 */
[----:B------:R-:W-:Y:S01]  /*04a0*/  @!P4 FMUL R23, R23, 16777216 ;  /* 0x4b8000001717c820 */ /* 0x000fe20000400000 */
[----:B------:R-:W-:-:S04]  /*04b0*/  @P2 FMUL R27, R27, 0.25 ;  /* 0x3e8000001b1b2820 */ /* 0x000fc80000400000 */
[----:B------:R-:W3:Y:S01]  /*04c0*/  @!P0 LDG.E.EL R8, desc[UR4][R24.64] ;  /* 0x0000000418088981 */ /* 0x000ee2000c2e1900 */
[----:B------:R-:W1:Y:S01]  /*04d0*/  MUFU.RCP R23, R23 ;  /* 0x0000001700177308 */ /* 0x000e620000001000 */
[----:B------:R-:W-:Y:S02]  /*04e0*/  @P3 FMUL R29, R29, 0.25 ;  /* 0x3e8000001d1d3820 */ /* 0x000fe40000400000 */
[----:B------:R4:W3:Y:S01]  /*04f0*/  @!P0 LDG.E.EL R9, desc[UR4][R24.64] ;  /* 0x0000000418098981 */ /* 0x0008e2000c2e1900 */
[----:B------:R-:W-:Y:S01]  /*0500*/  @!P5 FMUL R27, R27, 16777216 ;  /* 0x4b8000001b1bd820 */ /* 0x000fe20000400000 */
[----:B------:R-:W-:Y:S01]  /*0510*/  FSEL R26, R28, 1, P1 ;  /* 0x3f8000001c1a7808 */ /* 0x000fe20000800000 */
[----:B------:R-:W-:Y:S01]  /*0520*/  @!P6 FMUL R29, R29, 16777216 ;  /* 0x4b8000001d1de820 */ /* 0x000fe20000400000 */
[----:B----4-:R-:W4:Y:S03]  /*0530*/  LDC.64 R24, c[0x0][0x210] ;  /* 0x00008400ff187b82 */ /* 0x010f260000000a00 */
[----:B------:R-:W2:Y:S01]  /*0540*/  MUFU.RCP R27, R27 ;  /* 0x0000001b001b7308 */ /* 0x000ea20000001000 */
[----:B0-----:R-:W-:-:S04]  /*0550*/  IMAD.WIDE R12, R15, 0x4, R12 ;  /* 0x000000040f0c7825 */ /* 0x001fc800078e020c */
[----:B------:R-:W-:-:S03]  /*0560*/  @!P4 FMUL R26, R26, 16777216 ;  /* 0x4b8000001a1ac820 */ /* 0x000fc60000400000 */
[----:B------:R-:W0:Y:S01]  /*0570*/  MUFU.RCP R29, R29 ;  /* 0x0000001d001d7308 */ /* 0x000e220000001000 */
[----:B-1----:R-:W-:Y:S01]  /*0580*/  FMUL R23, R23, R26 ;  /* 0x0000001a17177220 */ /* 0x002fe20000400000 */
[----:B------:R-:W3:Y:S01]  /*0590*/  @!P0 LDG.E.EL R11, desc[UR4][R12.64] ;  /* 0x000000040c0b8981 */ /* 0x000ee2000c2e1900 */
[----:B------:R-:W-:-:S03]  /*05a0*/  FSEL R26, R28, 1, P2 ;  /* 0x3f8000001c1a7808 */ /* 0x000fc60001000000 */
[----:B------:R1:W3:Y:S01]  /*05b0*/  @!P0 LDG.E.EL R10, desc[UR4][R12.64] ;  /* 0x000000040c0a8981 */ /* 0x0002e2000c2e1900 */
[----:B------:R-:W-:Y:S01]  /*05c0*/  CS2R R14, SRZ ;  /* 0x00000000000e7805 */ /* 0x000fe2000001ff00 */
[----:B------:R-:W-:Y:S01]  /*05d0*/  @!P5 FMUL R26, R26, 16777216 ;  /* 0x4b8000001a1ad820 */ /* 0x000fe20000400000 */
[----:B-1----:R-:W-:-:S04]  /*05e0*/  FSEL R12, R28, 1, P3 ;  /* 0x3f8000001c0c7808 */ /* 0x002fc80001800000 */
[----:B------:R1:W3:Y:S01]  /*05f0*/  @!P0 LDG.E.64 R14, desc[UR4][R16.64] ;  /* 0x00000004100e8981 */ /* 0x0002e2000c1e1b00 */
[----:B--2---:R-:W-:Y:S01]  /*0600*/  FMUL R26, R27, R26 ;  /* 0x0000001a1b1a7220 */ /* 0x004fe20000400000 */
[----:B------:R-:W-:-:S04]  /*0610*/  @!P6 FMUL R12, R12, 16777216 ;  /* 0x4b8000000c0ce820 */ /* 0x000fc80000400000 */
[----:B0-----:R-:W-:Y:S01]  /*0620*/  FMUL R27, R29, R12 ;  /* 0x0000000c1d1b7220 */ /* 0x001fe20000400000 */
[----:B----4-:R-:W-:Y:S01]  /*0630*/  IMAD.WIDE R12, R2, 0x4, R24 ;  /* 0x00000004020c7825 */ /* 0x010fe200078e0218 */
[----:B-1----:R-:W-:-:S06]  /*0640*/  CS2R R16, SRZ ;  /* 0x0000000000107805 */ /* 0x002fcc000001ff00 */
[----:B------:R-:W2:Y:S01]  /*0650*/  @!P0 LDG.E.64 R16, desc[UR4][R12.64] ;  /* 0x000000040c108981 */ /* 0x000ea2000c1e1b00 */
[----:B------:R-:W-:-:S04]  /*0660*/  FADD R24, R22, 9.9999997473787516356e-06 ;  /* 0x3727c5ac16187421 */ /* 0x000fc80000000000 */
[----:B------:R-:W0:Y:S02]  /*0670*/  MUFU.SQRT R25, R24 ;  /* 0x0000001800197308 */ /* 0x000e240000002000 */
[C---:B0-----:R-:W-:Y:S02]  /*0680*/  FSETP.GT.AND P1, PT, R25.reuse, 8.50705917302346158658e+37, PT ;  /* 0x7e8000001900780b */ /* 0x041fe40003f24000 */
[----:B------:R-:W-:-:S11]  /*0690*/  FSETP.GEU.AND P2, PT, R25, 1.175494350822287508e-38, PT ;  /* 0x008000001900780b */ /* 0x000fd60003f4e000 */
[----:B------:R-:W-:-:S04]  /*06a0*/  @P1 FMUL R25, R25, 0.25 ;  /* 0x3e80000019191820 */ /* 0x000fc80000400000 */
[----:B------:R-:W-:-:S04]  /*06b0*/  @!P2 FMUL R25, R25, 16777216 ;  /* 0x4b8000001919a820 */ /* 0x000fc80000400000 */
[----:B------:R-:W0:Y:S01]  /*06c0*/  MUFU.RCP R22, R25 ;  /* 0x0000001900167308 */ /* 0x000e220000001000 */
[----:B------:R-:W-:-:S05]  /*06d0*/  FSEL R29, R28, 1, P1 ;  /* 0x3f8000001c1d7808 */ /* 0x000fca0000800000 */
[----:B------:R-:W-:-:S04]  /*06e0*/  @!P2 FMUL R29, R29, 16777216 ;  /* 0x4b8000001d1da820 */ /* 0x000fc80000400000 */
[----:B0-----:R-:W-:Y:S01]  /*06f0*/  FMUL R22, R22, R29 ;  /* 0x0000001d16167220 */ /* 0x001fe20000400000 */
[----:B--2---:R-:W-:Y:S01]  /*0700*/  FADD R17, R20, R17 ;  /* 0x0000001114117221 */ /* 0x004fe20000000000 */
[----:B---3--:R-:W-:Y:S01]  /*0710*/  FADD R20, -R21, R14 ;  /* 0x0000000e15147221 */ /* 0x008fe20000000100 */
[----:B------:R-:W-:Y:S01]  /*0720*/  FADD R21, -R18, R15 ;  /* 0x0000000f12157221 */ /* 0x000fe20000000100 */
[----:B------:R-:W-:Y:S01]  /*0730*/  FADD R16, R19, R16 ;  /* 0x0000001013107221 */ /* 0x000fe20000000000 */
[----:B------:R-:W0:Y:S01]  /*0740*/  LDC.64 R14, c[0x0][0x218] ;  /* 0x00008600ff0e7b82 */ /* 0x000e220000000a00 */
[----:B-----5:R-:W-:Y:S02]  /*0750*/  FADD R19, R17, -R0 ;  /* 0x8000000011137221 */ /* 0x020fe40000000000 */
[----:B------:R-:W-:Y:S01]  /*0760*/  FADD R0, R16, -R7 ;  /* 0x8000000710007221 */ /* 0x000fe20000000000 */
[----:B------:R-:W-:Y:S01]  /*0770*/  FMUL R21, R22, R21 ;  /* 0x0000001516157220 */ /* 0x000fe20000400000 */
[----:B------:R-:W-:Y:S01]  /*0780*/  FMUL R19, R26, R19 ;  /* 0x000000131a137220 */ /* 0x000fe20000400000 */
[----:B------:R-:W-:Y:S01]  /*0790*/  FMUL R20, R27, R20 ;  /* 0x000000141b147220 */ /* 0x000fe20000400000 */
[----:B------:R-:W-:Y:S01]  /*07a0*/  FMUL R0, R23, R0 ;  /* 0x0000000017007220 */ /* 0x000fe20000400000 */
[----:B------:R-:W-:Y:S01]  /*07b0*/  FFMA R9, R21, R9, R10 ;  /* 0x0000000915097223 */ /* 0x000fe2000000000a */
[----:B------:R-:W-:Y:S01]  /*07c0*/  FFMA R4, R19, R5, R4 ;  /* 0x0000000513047223 */ /* 0x000fe20000000004 */
[----:B------:R-:W-:Y:S01]  /*07d0*/  FFMA R8, R20, R8, R11 ;  /* 0x0000000814087223 */ /* 0x000fe2000000000b */
[----:B------:R-:W-:-:S02]  /*07e0*/  FFMA R5, R0, R6, R3 ;  /* 0x0000000600057223 */ /* 0x000fc40000000003 */
[----:B------:R-:W-:Y:S01]  /*07f0*/  FADD R3, R9, R4 ;  /* 0x0000000409037221 */ /* 0x000fe20000000000 */
[----:B------:R-:W-:Y:S01]  /*0800*/  FSETP.GEU.AND P1, PT, R4, -R9, PT ;  /* 0x800000090400720b */ /* 0x000fe20003f2e000 */
[----:B------:R-:W-:Y:S01]  /*0810*/  FADD R0, R8, R5 ;  /* 0x0000000508007221 */ /* 0x000fe20000000000 */
[----:B------:R-:W-:Y:S02]  /*0820*/  FSETP.GEU.AND P2, PT, R5, -R8, PT ;  /* 0x800000080500720b */ /* 0x000fe40003f4e000 */
[----:B------:R-:W-:Y:S02]  /*0830*/  FSEL R7, R3, RZ, P1 ;  /* 0x000000ff03077208 */ /* 0x000fe40000800000 */
[----:B------:R-:W-:Y:S02]  /*0840*/  FSEL R6, R0, RZ, P2 ;  /* 0x000000ff00067208 */ /* 0x000fe40001000000 */
[----:B------:R-:W-:Y:S02]  /*0850*/  FSETP.GTU.AND P2, PT, R7, RZ, PT ;  /* 0x000000ff0700720b */ /* 0x000fe40003f4c000 */
[----:B------:R-:W-:Y:S01]  /*0860*/  FSETP.GTU.AND P3, PT, R6, RZ, PT ;  /* 0x000000ff0600720b */ /* 0x000fe20003f6c000 */
[----:B0-----:R-:W-:Y:S01]  /*0870*/  IMAD.WIDE R14, R2, 0x4, R14 ;  /* 0x00000004020e7825 */ /* 0x001fe200078e020e */
[----:B------:R-:W-:Y:S01]  /*0880*/  IADD3 R4, P1, R2, UR6, RZ ;  /* 0x0000000602047c10 */ /* 0x000fe2000ff3e0ff */
[----:B------:R0:W-:Y:S01]  /*0890*/  @!P0 STG.E.64 desc[UR4][R12.64], R16 ;  /* 0x000000100c008986 */ /* 0x0001e2000c101b04 */
[----:B------:R-:W-:-:S02]  /*08a0*/  SEL R3, RZ, 0x100, P2 ;  /* 0x00000100ff037807 */ /* 0x000fc40001000000 */
[----:B------:R-:W-:Y:S01]  /*08b0*/  SEL R0, RZ, 0x1, P3 ;  /* 0x00000001ff007807 */ /* 0x000fe20001800000 */
[----:B------:R0:W-:Y:S01]  /*08c0*/  @!P0 STG.E.64 desc[UR4][R14.64], R6 ;  /* 0x000000060e008986 */ /* 0x0001e2000c101b04 */
[----:B------:R-:W-:Y:S02]  /*08d0*/  LEA.HI.X.SX32 R5, R2, UR7, 0x1, P1 ;  /* 0x0000000702057c11 */ /* 0x000fe400088f0eff */
[----:B------:R-:W-:Y:S01]  /*08e0*/  IADD3 R3, R0, R3, RZ ;  /* 0x0000000300037210 */ /* 0x000fe20007ffe0ff */
[----:B0-----:R-:W-:Y:S06]  /*08f0*/  @P0 EXIT ;  /* 0x000000000000094d */ /* 0x001fec0003800000 */
[----:B------:R-:W-:Y:S01]  /*0900*/  STG.E.U16 desc[UR4][R4.64], R3 ;  /* 0x0000000304007986 */ /* 0x000fe2000c101504 */
[----:B------:R-:W-:Y:S05]  /*0910*/  EXIT ;  /* 0x000000000000794d */ /* 0x000fea0003800000 */
.L_x_0:
[----:B------:R-:W-:-:S00]  /*0920*/  BRA `(.L_x_0) ;  /* 0xfffffffc00fc7947 */ /* 0x000fc0000383ffff */
[----:B------:R-:W-:-:S00]  /*0930*/  NOP ;  /* 0x0000000000007918 */ /* 0x000fc00000000000 */
        /* <DEDUP_REMOVED lines=12> */
.L_x_1:


//--------------------- .nv.global.init           --------------------------
	.section	.nv.global.init,"aw",@progbits
.nv.global.init:
	.type		_$_str,@object
	.size		_$_str,(_$_str_$_2 - _$_str)
_$_str:
        /*0000*/ 	.byte	0x5f, 0x5f, 0x43, 0x55, 0x44, 0x41, 0x5f, 0x46, 0x54, 0x5a, 0x00
	.type		_$_str_$_2,@object
	.size		_$_str_$_2,(.L_1 - _$_str_$_2)
_$_str_$_2:
        /*000b*/ 	.byte	0x5f, 0x5f, 0x43, 0x55, 0x44, 0x41, 0x5f, 0x50, 0x52, 0x45, 0x43, 0x5f, 0x53, 0x51, 0x52, 0x54
        /*001b*/ 	.byte	0x00
.L_1:


//--------------------- .nv.constant0.triton_poi_fused__native_batch_norm_legit_no_training_add_convolution_relu_threshold_backward_1 --------------------------
	.section	.nv.constant0.triton_poi_fused__native_batch_norm_legit_no_training_add_convolution_relu_threshold_backward_1,"a",@progbits
	.sectionflags	@""
	.align	4
.nv.constant0.triton_poi_fused__native_batch_norm_legit_no_training_add_convolution_relu_threshold_backward_1:
	.zero		636
